//
// Generated by NVIDIA NVVM Compiler
//
// Compiler Build ID: CL-36424714
// Cuda compilation tools, release 13.0, V13.0.88
// Based on NVVM 20.0.0
//

.version 9.0
.target sm_100
.address_size 64

	// .globl	_Z15init_rand_stateP17curandStateXORWOW
.global .align 4 .b8 precalc_xorwow_matrix[102400];
.global .align 4 .b8 precalc_xorwow_offset_matrix[102400];
.global .align 4 .b8 mrg32k3aM1[2304];
.global .align 4 .b8 mrg32k3aM2[2304];
.global .align 4 .b8 mrg32k3aM1SubSeq[2016];
.global .align 4 .b8 mrg32k3aM2SubSeq[2016];
.global .align 4 .b8 mrg32k3aM1Seq[2304];
.global .align 4 .b8 mrg32k3aM2Seq[2304];
.const .align 8 .b8 __cr_lgamma_table[72];

.visible .entry _Z15init_rand_stateP17curandStateXORWOW(
	.param .u64 .ptr .align 1 _Z15init_rand_stateP17curandStateXORWOW_param_0
)
{
	.reg .pred 	%p<24>;
	.reg .b32 	%r<403>;
	.reg .b64 	%rd<18>;

	ld.param.u64 	%rd8, [_Z15init_rand_stateP17curandStateXORWOW_param_0];
	cvta.to.global.u64 	%rd9, %rd8;
	mov.u32 	%r182, %tid.x;
	cvt.u64.u32 	%rd17, %r182;
	mul.wide.u32 	%rd10, %r182, 48;
	add.s64 	%rd2, %rd9, %rd10;
	mov.b32 	%r183, 379486205;
	mov.b32 	%r184, -382103808;
	st.global.v2.u32 	[%rd2], {%r184, %r183};
	mov.b32 	%r185, -123459836;
	mov.b32 	%r186, 450422541;
	st.global.v2.u32 	[%rd2+8], {%r186, %r185};
	mov.b32 	%r187, 261812737;
	mov.b32 	%r188, -589760388;
	st.global.v2.u32 	[%rd2+16], {%r188, %r187};
	setp.eq.s32 	%p1, %r182, 0;
	@%p1 bra 	$L__BB0_42;
	mov.b32 	%r309, 0;
	mov.u64 	%rd12, precalc_xorwow_matrix;
$L__BB0_2:
	and.b64  	%rd4, %rd17, 3;
	setp.eq.s64 	%p2, %rd4, 0;
	@%p2 bra 	$L__BB0_41;
	mul.wide.u32 	%rd11, %r309, 3200;
	add.s64 	%rd5, %rd12, %rd11;
	cvt.u32.u64 	%r2, %rd4;
	mov.b32 	%r310, 0;
$L__BB0_4:
	mov.b32 	%r323, 0;
	mov.u32 	%r324, %r323;
	mov.u32 	%r325, %r323;
	mov.u32 	%r326, %r323;
	mov.u32 	%r327, %r323;
	mov.u32 	%r316, %r323;
$L__BB0_5:
	mul.wide.u32 	%rd13, %r316, 4;
	add.s64 	%rd14, %rd2, %rd13;
	ld.global.u32 	%r10, [%rd14+4];
	shl.b32 	%r11, %r316, 5;
	mov.b32 	%r322, 0;
$L__BB0_6:
	.pragma "nounroll";
	shr.u32 	%r193, %r10, %r322;
	and.b32  	%r194, %r193, 1;
	setp.eq.b32 	%p3, %r194, 1;
	not.pred 	%p4, %p3;
	add.s32 	%r195, %r11, %r322;
	mul.lo.s32 	%r196, %r195, 5;
	mul.wide.u32 	%rd15, %r196, 4;
	add.s64 	%rd6, %rd5, %rd15;
	@%p4 bra 	$L__BB0_8;
	ld.global.u32 	%r197, [%rd6];
	xor.b32  	%r327, %r327, %r197;
	ld.global.u32 	%r198, [%rd6+4];
	xor.b32  	%r326, %r326, %r198;
	ld.global.u32 	%r199, [%rd6+8];
	xor.b32  	%r325, %r325, %r199;
	ld.global.u32 	%r200, [%rd6+12];
	xor.b32  	%r324, %r324, %r200;
	ld.global.u32 	%r201, [%rd6+16];
	xor.b32  	%r323, %r323, %r201;
$L__BB0_8:
	and.b32  	%r203, %r193, 2;
	setp.eq.s32 	%p5, %r203, 0;
	@%p5 bra 	$L__BB0_10;
	ld.global.u32 	%r204, [%rd6+20];
	xor.b32  	%r327, %r327, %r204;
	ld.global.u32 	%r205, [%rd6+24];
	xor.b32  	%r326, %r326, %r205;
	ld.global.u32 	%r206, [%rd6+28];
	xor.b32  	%r325, %r325, %r206;
	ld.global.u32 	%r207, [%rd6+32];
	xor.b32  	%r324, %r324, %r207;
	ld.global.u32 	%r208, [%rd6+36];
	xor.b32  	%r323, %r323, %r208;
$L__BB0_10:
	and.b32  	%r210, %r193, 4;
	setp.eq.s32 	%p6, %r210, 0;
	@%p6 bra 	$L__BB0_12;
	ld.global.u32 	%r211, [%rd6+40];
	xor.b32  	%r327, %r327, %r211;
	ld.global.u32 	%r212, [%rd6+44];
	xor.b32  	%r326, %r326, %r212;
	ld.global.u32 	%r213, [%rd6+48];
	xor.b32  	%r325, %r325, %r213;
	ld.global.u32 	%r214, [%rd6+52];
	xor.b32  	%r324, %r324, %r214;
	ld.global.u32 	%r215, [%rd6+56];
	xor.b32  	%r323, %r323, %r215;
$L__BB0_12:
	and.b32  	%r217, %r193, 8;
	setp.eq.s32 	%p7, %r217, 0;
	@%p7 bra 	$L__BB0_14;
	ld.global.u32 	%r218, [%rd6+60];
	xor.b32  	%r327, %r327, %r218;
	ld.global.u32 	%r219, [%rd6+64];
	xor.b32  	%r326, %r326, %r219;
	ld.global.u32 	%r220, [%rd6+68];
	xor.b32  	%r325, %r325, %r220;
	ld.global.u32 	%r221, [%rd6+72];
	xor.b32  	%r324, %r324, %r221;
	ld.global.u32 	%r222, [%rd6+76];
	xor.b32  	%r323, %r323, %r222;
$L__BB0_14:
	and.b32  	%r224, %r193, 16;
	setp.eq.s32 	%p8, %r224, 0;
	@%p8 bra 	$L__BB0_16;
	ld.global.u32 	%r225, [%rd6+80];
	xor.b32  	%r327, %r327, %r225;
	ld.global.u32 	%r226, [%rd6+84];
	xor.b32  	%r326, %r326, %r226;
	ld.global.u32 	%r227, [%rd6+88];
	xor.b32  	%r325, %r325, %r227;
	ld.global.u32 	%r228, [%rd6+92];
	xor.b32  	%r324, %r324, %r228;
	ld.global.u32 	%r229, [%rd6+96];
	xor.b32  	%r323, %r323, %r229;
$L__BB0_16:
	and.b32  	%r231, %r193, 32;
	setp.eq.s32 	%p9, %r231, 0;
	@%p9 bra 	$L__BB0_18;
	ld.global.u32 	%r232, [%rd6+100];
	xor.b32  	%r327, %r327, %r232;
	ld.global.u32 	%r233, [%rd6+104];
	xor.b32  	%r326, %r326, %r233;
	ld.global.u32 	%r234, [%rd6+108];
	xor.b32  	%r325, %r325, %r234;
	ld.global.u32 	%r235, [%rd6+112];
	xor.b32  	%r324, %r324, %r235;
	ld.global.u32 	%r236, [%rd6+116];
	xor.b32  	%r323, %r323, %r236;
$L__BB0_18:
	and.b32  	%r238, %r193, 64;
	setp.eq.s32 	%p10, %r238, 0;
	@%p10 bra 	$L__BB0_20;
	ld.global.u32 	%r239, [%rd6+120];
	xor.b32  	%r327, %r327, %r239;
	ld.global.u32 	%r240, [%rd6+124];
	xor.b32  	%r326, %r326, %r240;
	ld.global.u32 	%r241, [%rd6+128];
	xor.b32  	%r325, %r325, %r241;
	ld.global.u32 	%r242, [%rd6+132];
	xor.b32  	%r324, %r324, %r242;
	ld.global.u32 	%r243, [%rd6+136];
	xor.b32  	%r323, %r323, %r243;
$L__BB0_20:
	and.b32  	%r245, %r193, 128;
	setp.eq.s32 	%p11, %r245, 0;
	@%p11 bra 	$L__BB0_22;
	ld.global.u32 	%r246, [%rd6+140];
	xor.b32  	%r327, %r327, %r246;
	ld.global.u32 	%r247, [%rd6+144];
	xor.b32  	%r326, %r326, %r247;
	ld.global.u32 	%r248, [%rd6+148];
	xor.b32  	%r325, %r325, %r248;
	ld.global.u32 	%r249, [%rd6+152];
	xor.b32  	%r324, %r324, %r249;
	ld.global.u32 	%r250, [%rd6+156];
	xor.b32  	%r323, %r323, %r250;
$L__BB0_22:
	and.b32  	%r252, %r193, 256;
	setp.eq.s32 	%p12, %r252, 0;
	@%p12 bra 	$L__BB0_24;
	ld.global.u32 	%r253, [%rd6+160];
	xor.b32  	%r327, %r327, %r253;
	ld.global.u32 	%r254, [%rd6+164];
	xor.b32  	%r326, %r326, %r254;
	ld.global.u32 	%r255, [%rd6+168];
	xor.b32  	%r325, %r325, %r255;
	ld.global.u32 	%r256, [%rd6+172];
	xor.b32  	%r324, %r324, %r256;
	ld.global.u32 	%r257, [%rd6+176];
	xor.b32  	%r323, %r323, %r257;
$L__BB0_24:
	and.b32  	%r259, %r193, 512;
	setp.eq.s32 	%p13, %r259, 0;
	@%p13 bra 	$L__BB0_26;
	ld.global.u32 	%r260, [%rd6+180];
	xor.b32  	%r327, %r327, %r260;
	ld.global.u32 	%r261, [%rd6+184];
	xor.b32  	%r326, %r326, %r261;
	ld.global.u32 	%r262, [%rd6+188];
	xor.b32  	%r325, %r325, %r262;
	ld.global.u32 	%r263, [%rd6+192];
	xor.b32  	%r324, %r324, %r263;
	ld.global.u32 	%r264, [%rd6+196];
	xor.b32  	%r323, %r323, %r264;
$L__BB0_26:
	and.b32  	%r266, %r193, 1024;
	setp.eq.s32 	%p14, %r266, 0;
	@%p14 bra 	$L__BB0_28;
	ld.global.u32 	%r267, [%rd6+200];
	xor.b32  	%r327, %r327, %r267;
	ld.global.u32 	%r268, [%rd6+204];
	xor.b32  	%r326, %r326, %r268;
	ld.global.u32 	%r269, [%rd6+208];
	xor.b32  	%r325, %r325, %r269;
	ld.global.u32 	%r270, [%rd6+212];
	xor.b32  	%r324, %r324, %r270;
	ld.global.u32 	%r271, [%rd6+216];
	xor.b32  	%r323, %r323, %r271;
$L__BB0_28:
	and.b32  	%r273, %r193, 2048;
	setp.eq.s32 	%p15, %r273, 0;
	@%p15 bra 	$L__BB0_30;
	ld.global.u32 	%r274, [%rd6+220];
	xor.b32  	%r327, %r327, %r274;
	ld.global.u32 	%r275, [%rd6+224];
	xor.b32  	%r326, %r326, %r275;
	ld.global.u32 	%r276, [%rd6+228];
	xor.b32  	%r325, %r325, %r276;
	ld.global.u32 	%r277, [%rd6+232];
	xor.b32  	%r324, %r324, %r277;
	ld.global.u32 	%r278, [%rd6+236];
	xor.b32  	%r323, %r323, %r278;
$L__BB0_30:
	and.b32  	%r280, %r193, 4096;
	setp.eq.s32 	%p16, %r280, 0;
	@%p16 bra 	$L__BB0_32;
	ld.global.u32 	%r281, [%rd6+240];
	xor.b32  	%r327, %r327, %r281;
	ld.global.u32 	%r282, [%rd6+244];
	xor.b32  	%r326, %r326, %r282;
	ld.global.u32 	%r283, [%rd6+248];
	xor.b32  	%r325, %r325, %r283;
	ld.global.u32 	%r284, [%rd6+252];
	xor.b32  	%r324, %r324, %r284;
	ld.global.u32 	%r285, [%rd6+256];
	xor.b32  	%r323, %r323, %r285;
$L__BB0_32:
	and.b32  	%r287, %r193, 8192;
	setp.eq.s32 	%p17, %r287, 0;
	@%p17 bra 	$L__BB0_34;
	ld.global.u32 	%r288, [%rd6+260];
	xor.b32  	%r327, %r327, %r288;
	ld.global.u32 	%r289, [%rd6+264];
	xor.b32  	%r326, %r326, %r289;
	ld.global.u32 	%r290, [%rd6+268];
	xor.b32  	%r325, %r325, %r290;
	ld.global.u32 	%r291, [%rd6+272];
	xor.b32  	%r324, %r324, %r291;
	ld.global.u32 	%r292, [%rd6+276];
	xor.b32  	%r323, %r323, %r292;
$L__BB0_34:
	and.b32  	%r294, %r193, 16384;
	setp.eq.s32 	%p18, %r294, 0;
	@%p18 bra 	$L__BB0_36;
	ld.global.u32 	%r295, [%rd6+280];
	xor.b32  	%r327, %r327, %r295;
	ld.global.u32 	%r296, [%rd6+284];
	xor.b32  	%r326, %r326, %r296;
	ld.global.u32 	%r297, [%rd6+288];
	xor.b32  	%r325, %r325, %r297;
	ld.global.u32 	%r298, [%rd6+292];
	xor.b32  	%r324, %r324, %r298;
	ld.global.u32 	%r299, [%rd6+296];
	xor.b32  	%r323, %r323, %r299;
$L__BB0_36:
	and.b32  	%r301, %r193, 32768;
	setp.eq.s32 	%p19, %r301, 0;
	@%p19 bra 	$L__BB0_38;
	ld.global.u32 	%r302, [%rd6+300];
	xor.b32  	%r327, %r327, %r302;
	ld.global.u32 	%r303, [%rd6+304];
	xor.b32  	%r326, %r326, %r303;
	ld.global.u32 	%r304, [%rd6+308];
	xor.b32  	%r325, %r325, %r304;
	ld.global.u32 	%r305, [%rd6+312];
	xor.b32  	%r324, %r324, %r305;
	ld.global.u32 	%r306, [%rd6+316];
	xor.b32  	%r323, %r323, %r306;
$L__BB0_38:
	add.s32 	%r322, %r322, 16;
	setp.ne.s32 	%p20, %r322, 32;
	@%p20 bra 	$L__BB0_6;
	mad.lo.s32 	%r307, %r316, -31, %r11;
	add.s32 	%r316, %r307, 1;
	setp.ne.s32 	%p21, %r316, 5;
	@%p21 bra 	$L__BB0_5;
	st.global.u32 	[%rd2+4], %r327;
	st.global.u32 	[%rd2+8], %r326;
	st.global.u32 	[%rd2+12], %r325;
	st.global.u32 	[%rd2+16], %r324;
	st.global.u32 	[%rd2+20], %r323;
	add.s32 	%r310, %r310, 1;
	setp.lt.u32 	%p22, %r310, %r2;
	@%p22 bra 	$L__BB0_4;
$L__BB0_41:
	shr.u64 	%rd7, %rd17, 2;
	add.s32 	%r309, %r309, 1;
	setp.gt.u64 	%p23, %rd17, 3;
	mov.u64 	%rd17, %rd7;
	@%p23 bra 	$L__BB0_2;
$L__BB0_42:
	mov.b32 	%r308, 0;
	st.global.v2.u32 	[%rd2+24], {%r308, %r308};
	st.global.u32 	[%rd2+32], %r308;
	mov.b64 	%rd16, 0;
	st.global.u64 	[%rd2+40], %rd16;
	ret;

}


// ===== COMPILED SASS (sm_100) =====

	.target	sm_100

	.elftype	@"ET_EXEC"


//--------------------- .note.nv.tkinfo           --------------------------
	.section	.note.nv.tkinfo,"",@"SHT_NOTE"
	.sectionflags	@"SHF_NOTE_NV_TKINFO"
	.tkinfo
        /*0018*/ 	.word	0x00000002
        /*0030*/ 	.string	""
        /*0030*/ 	.string	"ptxas"
        /*0030*/ 	.string	"Cuda compilation tools, release 13.0, V13.0.88"
        /*0030*/ 	.string	"Build cuda_13.0.r13.0/compiler.36424714_0"
        /*0030*/ 	.string	"-arch sm_100 -m 64 "



//--------------------- .note.nv.cuinfo           --------------------------
	.section	.note.nv.cuinfo,"",@"SHT_NOTE"
	.sectionflags	@"SHF_NOTE_NV_CUINFO"
        /*0018*/ 	.short	0x0002
        /*001a*/ 	.short	0x0064
        /*001c*/ 	.short	0x0082
	.zero		2


//--------------------- .nv.info                  --------------------------
	.section	.nv.info,"",@"SHT_CUDA_INFO"
	.align	4


	//----- nvinfo : EIATTR_REGCOUNT
	.align		4
        /*0000*/ 	.byte	0x04, 0x2f
        /*0002*/ 	.short	(.L_10 - .L_9)
	.align		4
.L_9:
        /*0004*/ 	.word	index@(_Z15init_rand_stateP17curandStateXORWOW)
        /*0008*/ 	.word	0x0000001f


	//----- nvinfo : EIATTR_FRAME_SIZE
	.align		4
.L_10:
        /*000c*/ 	.byte	0x04, 0x11
        /*000e*/ 	.short	(.L_12 - .L_11)
	.align		4
.L_11:
        /*0010*/ 	.word	index@(_Z15init_rand_stateP17curandStateXORWOW)
        /*0014*/ 	.word	0x00000000


	//----- nvinfo : EIATTR_MIN_STACK_SIZE
	.align		4
.L_12:
        /*0018*/ 	.byte	0x04, 0x12
        /*001a*/ 	.short	(.L_14 - .L_13)
	.align		4
.L_13:
        /*001c*/ 	.word	index@(_Z15init_rand_stateP17curandStateXORWOW)
        /*0020*/ 	.word	0x00000000
.L_14:


//--------------------- .nv.compat                --------------------------
	.section	.nv.compat,"",@"SHT_CUDA_COMPAT_INFO"
	.align	4
        /*0000*/ 	.byte	0x02, 0x09, 0x00, 0x00, 0x02, 0x02, 0x01, 0x00, 0x02, 0x05, 0x05, 0x00, 0x03, 0x07, 0x01, 0x01
        /*0010*/ 	.byte	0x02, 0x03, 0x00, 0x00, 0x02, 0x06, 0x01, 0x00, 0x04, 0x0b, 0x08, 0x00, 0x09, 0x00, 0x00, 0x00
        /*0020*/ 	.byte	0x00, 0x00, 0x00, 0x00


//--------------------- .nv.info._Z15init_rand_stateP17curandStateXORWOW --------------------------
	.section	.nv.info._Z15init_rand_stateP17curandStateXORWOW,"",@"SHT_CUDA_INFO"
	.sectionflags	@""
	.align	4


	//----- nvinfo : EIATTR_CUDA_API_VERSION
	.align		4
        /*0000*/ 	.byte	0x04, 0x37
        /*0002*/ 	.short	(.L_16 - .L_15)
.L_15:
        /*0004*/ 	.word	0x00000082


	//----- nvinfo : EIATTR_KPARAM_INFO
	.align		4
.L_16:
        /*0008*/ 	.byte	0x04, 0x17
        /*000a*/ 	.short	(.L_18 - .L_17)
.L_17:
        /*000c*/ 	.word	0x00000000
        /*0010*/ 	.short	0x0000
        /*0012*/ 	.short	0x0000
        /*0014*/ 	.byte	0x00, 0xf5, 0x21, 0x00


	//----- nvinfo : EIATTR_SPARSE_MMA_MASK
	.align		4
.L_18:
        /*0018*/ 	.byte	0x03, 0x50
        /*001a*/ 	.short	0x0000


	//----- nvinfo : EIATTR_MAXREG_COUNT
	.align		4
        /*001c*/ 	.byte	0x03, 0x1b
        /*001e*/ 	.short	0x00ff


	//----- nvinfo : EIATTR_MERCURY_ISA_VERSION
	.align		4
        /*0020*/ 	.byte	0x03, 0x5f
        /*0022*/ 	.short	0x0101


	//----- nvinfo : EIATTR_VRC_CTA_INIT_COUNT
	.align		4
        /*0024*/ 	.byte	0x02, 0x4a
	.zero		1
	.zero		1


	//----- nvinfo : EIATTR_EXIT_INSTR_OFFSETS
	.align		4
        /*0028*/ 	.byte	0x04, 0x1c
        /*002a*/ 	.short	(.L_20 - .L_19)


	//   ....[0]....
.L_19:
        /*002c*/ 	.word	0x00000ec0


	//----- nvinfo : EIATTR_CRS_STACK_SIZE
	.align		4
.L_20:
        /*0030*/ 	.byte	0x04, 0x1e
        /*0032*/ 	.short	(.L_22 - .L_21)
.L_21:
        /*0034*/ 	.word	0x00000000


	//----- nvinfo : EIATTR_CBANK_PARAM_SIZE
	.align		4
.L_22:
        /*0038*/ 	.byte	0x03, 0x19
        /*003a*/ 	.short	0x0008


	//----- nvinfo : EIATTR_PARAM_CBANK
	.align		4
        /*003c*/ 	.byte	0x04, 0x0a
        /*003e*/ 	.short	(.L_24 - .L_23)
	.align		4
.L_23:
        /*0040*/ 	.word	index@(.nv.constant0._Z15init_rand_stateP17curandStateXORWOW)
        /*0044*/ 	.short	0x0380
        /*0046*/ 	.short	0x0008


	//----- nvinfo : EIATTR_SW_WAR
	.align		4
.L_24:
        /*0048*/ 	.byte	0x04, 0x36
        /*004a*/ 	.short	(.L_26 - .L_25)
.L_25:
        /*004c*/ 	.word	0x00000008
.L_26:


//--------------------- .nv.callgraph             --------------------------
	.section	.nv.callgraph,"",@"SHT_CUDA_CALLGRAPH"
	.align	4
	.sectionentsize	8
	.align		4
        /*0000*/ 	.word	0x00000000
	.align		4
        /*0004*/ 	.word	0xffffffff
	.align		4
        /*0008*/ 	.word	0x00000000
	.align		4
        /*000c*/ 	.word	0xfffffffe
	.align		4
        /*0010*/ 	.word	0x00000000
	.align		4
        /*0014*/ 	.word	0xfffffffd
	.align		4
        /*0018*/ 	.word	0x00000000
	.align		4
        /*001c*/ 	.word	0xfffffffc


//--------------------- .nv.constant4             --------------------------
	.section	.nv.constant4,"a",@progbits
	.align	8
	.align		8
.nv.constant4:
        /*0000*/ 	.dword	precalc_xorwow_matrix
	.align		8
        /*0008*/ 	.dword	precalc_xorwow_offset_matrix
	.align		8
        /*0010*/ 	.dword	mrg32k3aM1
	.align		8
        /*0018*/ 	.dword	mrg32k3aM2
	.align		8
        /*0020*/ 	.dword	mrg32k3aM1SubSeq
	.align		8
        /*0028*/ 	.dword	mrg32k3aM2SubSeq
	.align		8
        /*0030*/ 	.dword	mrg32k3aM1Seq
	.align		8
        /*0038*/ 	.dword	mrg32k3aM2Seq


//--------------------- .nv.constant3             --------------------------
	.section	.nv.constant3,"a",@progbits
	.align	8
.nv.constant3:
	.type		__cr_lgamma_table,@object
	.size		__cr_lgamma_table,(.L_8 - __cr_lgamma_table)
__cr_lgamma_table:
        /*0000*/ 	.byte	0x00, 0x00, 0x00, 0x00, 0x00, 0x00, 0x00, 0x00, 0x00, 0x00, 0x00, 0x00, 0x00, 0x00, 0x00, 0x00
        /*0010*/ 	.byte	0xef, 0x39, 0xfa, 0xfe, 0x42, 0x2e, 0xe6, 0x3f, 0x02, 0x20, 0x2a, 0xfa, 0x0b, 0xab, 0xfc, 0x3f
        /*0020*/ 	.byte	0xf9, 0x2c, 0x92, 0x7c, 0xa7, 0x6c, 0x09, 0x40, 0xc9, 0x79, 0x44, 0x3c, 0x64, 0x26, 0x13, 0x40
        /*0030*/ 	.byte	0xca, 0x01, 0xcf, 0x3a, 0x27, 0x51, 0x1a, 0x40, 0x30, 0xcc, 0x2d, 0xf3, 0xe1, 0x0c, 0x21, 0x40
        /*0040*/ 	.byte	0x0d, 0xb7, 0xfc, 0x82, 0x8e, 0x35, 0x25, 0x40
.L_8:


//--------------------- .text._Z15init_rand_stateP17curandStateXORWOW --------------------------
	.section	.text._Z15init_rand_stateP17curandStateXORWOW,"ax",@progbits
	.align	128
        .global         _Z15init_rand_stateP17curandStateXORWOW
        .type           _Z15init_rand_stateP17curandStateXORWOW,@function
        .size           _Z15init_rand_stateP17curandStateXORWOW,(.L_x_9 - _Z15init_rand_stateP17curandStateXORWOW)
        .other          _Z15init_rand_stateP17curandStateXORWOW,@"STO_CUDA_ENTRY STV_DEFAULT"
_Z15init_rand_stateP17curandStateXORWOW:
.text._Z15init_rand_stateP17curandStateXORWOW:
[----:B------:R-:W-:Y:S01]  /*0000*/  LDC R1, c[0x0][0x37c] ;  /* 0x0000df00ff017b82 */ /* 0x000fe20000000800 */
[----:B------:R-:W0:Y:S07]  /*0010*/  S2R R0, SR_TID.X ;  /* 0x0000000000007919 */ /* 0x000e2e0000002100 */
[----:B------:R-:W0:Y:S01]  /*0020*/  LDC.64 R2, c[0x0][0x380] ;  /* 0x0000e000ff027b82 */ /* 0x000e220000000a00 */
[----:B------:R-:W1:Y:S01]  /*0030*/  LDCU.64 UR4, c[0x0][0x358] ;  /* 0x00006b00ff0477ac */ /* 0x000e620008000a00 */
[----:B------:R-:W-:Y:S01]  /*0040*/  IMAD.MOV.U32 R4, RZ, RZ, -0x16c67100 ;  /* 0xe9398f00ff047424 */ /* 0x000fe200078e00ff */
[----:B------:R-:W-:Y:S01]  /*0050*/  BSSY.RECONVERGENT B0, `(.L_x_0) ;  /* 0x00000e0000007945 */ /* 0x000fe20003800200 */
[----:B------:R-:W-:-:S02]  /*0060*/  IMAD.MOV.U32 R5, RZ, RZ, 0x169e7ffd ;  /* 0x169e7ffdff057424 */ /* 0x000fc400078e00ff */
[----:B------:R-:W-:Y:S02]  /*0070*/  IMAD.MOV.U32 R6, RZ, RZ, 0x1ad8e70d ;  /* 0x1ad8e70dff067424 */ /* 0x000fe400078e00ff */
[----:B------:R-:W-:Y:S02]  /*0080*/  IMAD.MOV.U32 R7, RZ, RZ, -0x75bd8fc ;  /* 0xf8a42704ff077424 */ /* 0x000fe400078e00ff */
[----:B------:R-:W-:Y:S02]  /*0090*/  IMAD.MOV.U32 R8, RZ, RZ, -0x23270784 ;  /* 0xdcd8f87cff087424 */ /* 0x000fe400078e00ff */
[----:B------:R-:W-:Y:S02]  /*00a0*/  IMAD.MOV.U32 R9, RZ, RZ, 0xf9af201 ;  /* 0x0f9af201ff097424 */ /* 0x000fe400078e00ff */
[C---:B0-----:R-:W-:Y:S01]  /*00b0*/  IMAD.WIDE.U32 R2, R0.reuse, 0x30, R2 ;  /* 0x0000003000027825 */ /* 0x041fe200078e0002 */
[----:B------:R-:W-:-:S04]  /*00c0*/  ISETP.NE.AND P0, PT, R0, RZ, PT ;  /* 0x000000ff0000720c */ /* 0x000fc80003f05270 */
[----:B-1----:R0:W-:Y:S04]  /*00d0*/  STG.E.64 desc[UR4][R2.64], R4 ;  /* 0x0000000402007986 */ /* 0x0021e8000c101b04 */
[----:B------:R0:W-:Y:S04]  /*00e0*/  STG.E.64 desc[UR4][R2.64+0x8], R6 ;  /* 0x0000080602007986 */ /* 0x0001e8000c101b04 */
[----:B------:R0:W-:Y:S01]  /*00f0*/  STG.E.64 desc[UR4][R2.64+0x10], R8 ;  /* 0x0000100802007986 */ /* 0x0001e2000c101b04 */
[----:B------:R-:W-:Y:S05]  /*0100*/  @!P0 BRA `(.L_x_1) ;  /* 0x0000000c00508947 */ /* 0x000fea0003800000 */
[----:B------:R-:W-:-:S07]  /*0110*/  CS2R R10, SRZ ;  /* 0x00000000000a7805 */ /* 0x000fce000001ff00 */
.L_x_7:
[----:B0-----:R-:W-:Y:S01]  /*0120*/  LOP3.LUT R2, R0, 0x3, RZ, 0xc0, !PT ;  /* 0x0000000300027812 */ /* 0x001fe200078ec0ff */
[----:B------:R-:W-:Y:S03]  /*0130*/  BSSY.RECONVERGENT B1, `(.L_x_2) ;  /* 0x00000cb000017945 */ /* 0x000fe60003800200 */
[----:B------:R-:W-:-:S04]  /*0140*/  ISETP.NE.U32.AND P0, PT, R2, RZ, PT ;  /* 0x000000ff0200720c */ /* 0x000fc80003f05070 */
[----:B------:R-:W-:-:S13]  /*0150*/  ISETP.NE.AND.EX P0, PT, RZ, RZ, PT, P0 ;  /* 0x000000ffff00720c */ /* 0x000fda0003f05300 */
[----:B------:R-:W-:Y:S05]  /*0160*/  @!P0 BRA `(.L_x_3) ;  /* 0x0000000c001c8947 */ /* 0x000fea0003800000 */
[----:B------:R-:W0:Y:S01]  /*0170*/  LDC.64 R6, c[0x4][RZ] ;  /* 0x01000000ff067b82 */ /* 0x000e220000000a00 */
[----:B------:R-:W-:Y:S02]  /*0180*/  IMAD.MOV.U32 R12, RZ, RZ, RZ ;  /* 0x000000ffff0c7224 */ /* 0x000fe400078e00ff */
[----:B0-----:R-:W-:-:S07]  /*0190*/  IMAD.WIDE.U32 R6, R10, 0xc80, R6 ;  /* 0x00000c800a067825 */ /* 0x001fce00078e0006 */
.L_x_6:
[----:B0-----:R-:W-:Y:S01]  /*01a0*/  IMAD.MOV.U32 R13, RZ, RZ, RZ ;  /* 0x000000ffff0d7224 */ /* 0x001fe200078e00ff */
[----:B------:R-:W-:Y:S01]  /*01b0*/  CS2R R2, SRZ ;  /* 0x0000000000027805 */ /* 0x000fe2000001ff00 */
[----:B------:R-:W-:Y:S01]  /*01c0*/  IMAD.MOV.U32 R15, RZ, RZ, RZ ;  /* 0x000000ffff0f7224 */ /* 0x000fe200078e00ff */
[----:B------:R-:W-:-:S07]  /*01d0*/  CS2R R4, SRZ ;  /* 0x0000000000047805 */ /* 0x000fce000001ff00 */
.L_x_5:
[----:B------:R-:W0:Y:S01]  /*01e0*/  S2R R14, SR_TID.X ;  /* 0x00000000000e7919 */ /* 0x000e220000002100 */
[----:B------:R-:W0:Y:S02]  /*01f0*/  LDC.64 R8, c[0x0][0x380] ;  /* 0x0000e000ff087b82 */ /* 0x000e240000000a00 */
[----:B0-----:R-:W-:-:S04]  /*0200*/  IMAD.WIDE.U32 R8, R14, 0x30, R8 ;  /* 0x000000300e087825 */ /* 0x001fc800078e0008 */
[----:B------:R-:W-:-:S05]  /*0210*/  IMAD.WIDE.U32 R8, R15, 0x4, R8 ;  /* 0x000000040f087825 */ /* 0x000fca00078e0008 */
[----:B------:R0:W5:Y:S01]  /*0220*/  LDG.E R16, desc[UR4][R8.64+0x4] ;  /* 0x0000040408107981 */ /* 0x000162000c1e1900 */
[----:B------:R-:W-:-:S07]  /*0230*/  IMAD.MOV.U32 R17, RZ, RZ, RZ ;  /* 0x000000ffff117224 */ /* 0x000fce00078e00ff */
.L_x_4:
[----:B-----5:R-:W-:Y:S01]  /*0240*/  SHF.R.U32.HI R24, RZ, R17, R16 ;  /* 0x00000011ff187219 */ /* 0x020fe20000011610 */
[----:B0-----:R-:W-:-:S03]  /*0250*/  IMAD.SHL.U32 R8, R15, 0x20, RZ ;  /* 0x000000200f087824 */ /* 0x001fc600078e00ff */
[----:B------:R-:W-:Y:S01]  /*0260*/  LOP3.LUT R9, R24, 0x1, RZ, 0xc0, !PT ;  /* 0x0000000118097812 */ /* 0x000fe200078ec0ff */
[----:B------:R-:W-:-:S03]  /*0270*/  IMAD.IADD R8, R8, 0x1, R17 ;  /* 0x0000000108087824 */ /* 0x000fc600078e0211 */
[----:B------:R-:W-:Y:S01]  /*0280*/  ISETP.NE.U32.AND P0, PT, R9, 0x1, PT ;  /* 0x000000010900780c */ /* 0x000fe20003f05070 */
[----:B------:R-:W-:-:S03]  /*0290*/  IMAD R9, R8, 0x5, RZ ;  /* 0x0000000508097824 */ /* 0x000fc600078e02ff */
[----:B------:R-:W-:Y:S01]  /*02a0*/  R2P PR, R24, 0x7e ;  /* 0x0000007e18007804 */ /* 0x000fe20000000000 */
[----:B------:R-:W-:-:S08]  /*02b0*/  IMAD.WIDE.U32 R8, R9, 0x4, R6 ;  /* 0x0000000409087825 */ /* 0x000fd000078e0006 */
[----:B------:R-:W2:Y:S04]  /*02c0*/  @!P0 LDG.E R18, desc[UR4][R8.64] ;  /* 0x0000000408128981 */ /* 0x000ea8000c1e1900 */
[----:B------:R-:W3:Y:S04]  /*02d0*/  @P1 LDG.E R22, desc[UR4][R8.64+0x14] ;  /* 0x0000140408161981 */ /* 0x000ee8000c1e1900 */
[----:B------:R-:W4:Y:S04]  /*02e0*/  @!P0 LDG.E R20, desc[UR4][R8.64+0x10] ;  /* 0x0000100408148981 */ /* 0x000f28000c1e1900 */
[----:B------:R-:W4:Y:S04]  /*02f0*/  @P2 LDG.E R28, desc[UR4][R8.64+0x28] ;  /* 0x00002804081c2981 */ /* 0x000f28000c1e1900 */
[----:B------:R-:W4:Y:S04]  /*0300*/  @P1 LDG.E R26, desc[UR4][R8.64+0x24] ;  /* 0x00002404081a1981 */ /* 0x000f28000c1e1900 */
[----:B------:R-:W4:Y:S04]  /*0310*/  @P3 LDG.E R21, desc[UR4][R8.64+0x3c] ;  /* 0x00003c0408153981 */ /* 0x000f28000c1e1900 */
[----:B------:R-:W4:Y:S04]  /*0320*/  @P2 LDG.E R19, desc[UR4][R8.64+0x38] ;  /* 0x0000380408132981 */ /* 0x000f28000c1e1900 */
[----:B------:R-:W4:Y:S04]  /*0330*/  @P4 LDG.E R23, desc[UR4][R8.64+0x50] ;  /* 0x0000500408174981 */ /* 0x000f28000c1e1900 */
[----:B------:R-:W4:Y:S01]  /*0340*/  @P1 LDG.E R25, desc[UR4][R8.64+0x20] ;  /* 0x0000200408191981 */ /* 0x000f22000c1e1900 */
[----:B--2---:R-:W-:-:S03]  /*0350*/  @!P0 LOP3.LUT R13, R13, R18, RZ, 0x3c, !PT ;  /* 0x000000120d0d8212 */ /* 0x004fc600078e3cff */
[----:B------:R-:W2:Y:S01]  /*0360*/  @!P0 LDG.E R18, desc[UR4][R8.64+0x8] ;  /* 0x0000080408128981 */ /* 0x000ea2000c1e1900 */
[----:B---3--:R-:W-:-:S03]  /*0370*/  @P1 LOP3.LUT R13, R13, R22, RZ, 0x3c, !PT ;  /* 0x000000160d0d1212 */ /* 0x008fc600078e3cff */
[----:B------:R-:W3:Y:S01]  /*0380*/  @P3 LDG.E R22, desc[UR4][R8.64+0x4c] ;  /* 0x00004c0408163981 */ /* 0x000ee2000c1e1900 */
[----:B----4-:R-:W-:-:S03]  /*0390*/  @!P0 LOP3.LUT R3, R3, R20, RZ, 0x3c, !PT ;  /* 0x0000001403038212 */ /* 0x010fc600078e3cff */
[----:B------:R-:W4:Y:S01]  /*03a0*/  @P1 LDG.E R20, desc[UR4][R8.64+0x1c] ;  /* 0x00001c0408141981 */ /* 0x000f22000c1e1900 */
[----:B------:R-:W-:Y:S02]  /*03b0*/  @P2 LOP3.LUT R13, R13, R28, RZ, 0x3c, !PT ;  /* 0x0000001c0d0d2212 */ /* 0x000fe400078e3cff */
[----:B------:R-:W-:Y:S02]  /*03c0*/  @P1 LOP3.LUT R3, R3, R26, RZ, 0x3c, !PT ;  /* 0x0000001a03031212 */ /* 0x000fe400078e3cff */
[----:B------:R-:W4:Y:S01]  /*03d0*/  @P5 LDG.E R26, desc[UR4][R8.64+0x64] ;  /* 0x00006404081a5981 */ /* 0x000f22000c1e1900 */
[----:B------:R-:W-:-:S03]  /*03e0*/  @P3 LOP3.LUT R13, R13, R21, RZ, 0x3c, !PT ;  /* 0x000000150d0d3212 */ /* 0x000fc600078e3cff */
[----:B------:R-:W4:Y:S01]  /*03f0*/  @!P0 LDG.E R21, desc[UR4][R8.64+0xc] ;  /* 0x00000c0408158981 */ /* 0x000f22000c1e1900 */
[----:B------:R-:W-:-:S03]  /*0400*/  @P2 LOP3.LUT R3, R3, R19, RZ, 0x3c, !PT ;  /* 0x0000001303032212 */ /* 0x000fc600078e3cff */
[----:B------:R-:W4:Y:S01]  /*0410*/  @!P0 LDG.E R19, desc[UR4][R8.64+0x4] ;  /* 0x0000040408138981 */ /* 0x000f22000c1e1900 */
[----:B------:R-:W-:-:S03]  /*0420*/  @P4 LOP3.LUT R13, R13, R23, RZ, 0x3c, !PT ;  /* 0x000000170d0d4212 */ /* 0x000fc600078e3cff */
[----:B------:R-:W4:Y:S01]  /*0430*/  @P1 LDG.E R23, desc[UR4][R8.64+0x18] ;  /* 0x0000180408171981 */ /* 0x000f22000c1e1900 */
[----:B--2---:R-:W-:-:S03]  /*0440*/  @!P0 LOP3.LUT R5, R5, R18, RZ, 0x3c, !PT ;  /* 0x0000001205058212 */ /* 0x004fc600078e3cff */
[----:B------:R-:W2:Y:S01]  /*0450*/  @P2 LDG.E R18, desc[UR4][R8.64+0x30] ;  /* 0x0000300408122981 */ /* 0x000ea2000c1e1900 */
[----:B---3--:R-:W-:-:S03]  /*0460*/  @P3 LOP3.LUT R3, R3, R22, RZ, 0x3c, !PT ;  /* 0x0000001603033212 */ /* 0x008fc600078e3cff */
[----:B------:R-:W3:Y:S01]  /*0470*/  @P4 LDG.E R22, desc[UR4][R8.64+0x60] ;  /* 0x0000600408164981 */ /* 0x000ee2000c1e1900 */
[----:B----4-:R-:W-:-:S03]  /*0480*/  @P1 LOP3.LUT R5, R5, R20, RZ, 0x3c, !PT ;  /* 0x0000001405051212 */ /* 0x010fc600078e3cff */
[----:B------:R-:W4:Y:S01]  /*0490*/  @P3 LDG.E R20, desc[UR4][R8.64+0x44] ;  /* 0x0000440408143981 */ /* 0x000f22000c1e1900 */
[----:B------:R-:W-:-:S03]  /*04a0*/  @P5 LOP3.LUT R13, R13, R26, RZ, 0x3c, !PT ;  /* 0x0000001a0d0d5212 */ /* 0x000fc600078e3cff */
[----:B------:R-:W4:Y:S01]  /*04b0*/  @P6 LDG.E R26, desc[UR4][R8.64+0x78] ;  /* 0x00007804081a6981 */ /* 0x000f22000c1e1900 */
[----:B------:R-:W-:-:S03]  /*04c0*/  @!P0 LOP3.LUT R2, R2, R21, RZ, 0x3c, !PT ;  /* 0x0000001502028212 */ /* 0x000fc600078e3cff */
[----:B------:R-:W4:Y:S01]  /*04d0*/  @P2 LDG.E R21, desc[UR4][R8.64+0x34] ;  /* 0x0000340408152981 */ /* 0x000f22000c1e1900 */
[----:B------:R-:W-:-:S03]  /*04e0*/  @!P0 LOP3.LUT R4, R4, R19, RZ, 0x3c, !PT ;  /* 0x0000001304048212 */ /* 0x000fc600078e3cff */
[----:B------:R-:W4:Y:S01]  /*04f0*/  @P2 LDG.E R19, desc[UR4][R8.64+0x2c] ;  /* 0x00002c0408132981 */ /* 0x000f22000c1e1900 */
[----:B------:R-:W-:Y:S02]  /*0500*/  @P1 LOP3.LUT R2, R2, R25, RZ, 0x3c, !PT ;  /* 0x0000001902021212 */ /* 0x000fe400078e3cff */
[----:B------:R-:W-:Y:S01]  /*0510*/  @P1 LOP3.LUT R4, R4, R23, RZ, 0x3c, !PT ;  /* 0x0000001704041212 */ /* 0x000fe200078e3cff */
[----:B------:R-:W4:Y:S04]  /*0520*/  @P3 LDG.E R25, desc[UR4][R8.64+0x48] ;  /* 0x0000480408193981 */ /* 0x000f28000c1e1900 */
[----:B------:R-:W4:Y:S01]  /*0530*/  @P3 LDG.E R23, desc[UR4][R8.64+0x40] ;  /* 0x0000400408173981 */ /* 0x000f22000c1e1900 */
[----:B------:R-:W-:Y:S02]  /*0540*/  LOP3.LUT P0, RZ, R24, 0x80, RZ, 0xc0, !PT ;  /* 0x0000008018ff7812 */ /* 0x000fe4000780c0ff */
[----:B--2---:R-:W-:-:S02]  /*0550*/  @P2 LOP3.LUT R5, R5, R18, RZ, 0x3c, !PT ;  /* 0x0000001205052212 */ /* 0x004fc400078e3cff */
[----:B------:R-:W2:Y:S01]  /*0560*/  @P4 LDG.E R18, desc[UR4][R8.64+0x58] ;  /* 0x0000580408124981 */ /* 0x000ea2000c1e1900 */
[----:B---3--:R-:W-:-:S03]  /*0570*/  @P4 LOP3.LUT R3, R3, R22, RZ, 0x3c, !PT ;  /* 0x0000001603034212 */ /* 0x008fc600078e3cff */
[----:B------:R-:W3:Y:S01]  /*0580*/  @P5 LDG.E R22, desc[UR4][R8.64+0x74] ;  /* 0x0000740408165981 */ /* 0x000ee2000c1e1900 */
[----:B----4-:R-:W-:-:S03]  /*0590*/  @P3 LOP3.LUT R5, R5, R20, RZ, 0x3c, !PT ;  /* 0x0000001405053212 */ /* 0x010fc600078e3cff */
[----:B------:R-:W4:Y:S01]  /*05a0*/  @P5 LDG.E R20, desc[UR4][R8.64+0x6c] ;  /* 0x00006c0408145981 */ /* 0x000f22000c1e1900 */
[----:B------:R-:W-:-:S03]  /*05b0*/  @P6 LOP3.LUT R13, R13, R26, RZ, 0x3c, !PT ;  /* 0x0000001a0d0d6212 */ /* 0x000fc600078e3cff */
        /* <DEDUP_REMOVED lines=9> */
[----:B--2---:R-:W-:-:S03]  /*0650*/  @P4 LOP3.LUT R5, R5, R18, RZ, 0x3c, !PT ;  /* 0x0000001205054212 */ /* 0x004fc600078e3cff */
        /* <DEDUP_REMOVED lines=15> */
[----:B--2---:R-:W-:-:S04]  /*0750*/  @P6 LOP3.LUT R5, R5, R18, RZ, 0x3c, !PT ;  /* 0x0000001205056212 */ /* 0x004fc800078e3cff */
[----:B---3--:R-:W-:Y:S02]  /*0760*/  @P0 LOP3.LUT R5, R5, R22, RZ, 0x3c, !PT ;  /* 0x0000001605050212 */ /* 0x008fe400078e3cff */
[----:B----4-:R-:W-:-:S04]  /*0770*/  @P6 LOP3.LUT R3, R3, R20, RZ, 0x3c, !PT ;  /* 0x0000001403036212 */ /* 0x010fc800078e3cff */
[----:B------:R-:W-:Y:S02]  /*0780*/  @P0 LOP3.LUT R3, R3, R26, RZ, 0x3c, !PT ;  /* 0x0000001a03030212 */ /* 0x000fe400078e3cff */
[----:B------:R-:W-:Y:S02]  /*0790*/  @P6 LOP3.LUT R2, R2, R21, RZ, 0x3c, !PT ;  /* 0x0000001502026212 */ /* 0x000fe400078e3cff */
[----:B------:R-:W-:Y:S02]  /*07a0*/  @P6 LOP3.LUT R4, R4, R19, RZ, 0x3c, !PT ;  /* 0x0000001304046212 */ /* 0x000fe400078e3cff */
[----:B------:R-:W-:Y:S02]  /*07b0*/  @P0 LOP3.LUT R2, R2, R25, RZ, 0x3c, !PT ;  /* 0x0000001902020212 */ /* 0x000fe400078e3cff */
[----:B------:R-:W-:Y:S02]  /*07c0*/  @P0 LOP3.LUT R4, R4, R23, RZ, 0x3c, !PT ;  /* 0x0000001704040212 */ /* 0x000fe400078e3cff */
[----:B------:R-:W-:-:S13]  /*07d0*/  R2P PR, R24.B1, 0x7f ;  /* 0x0000007f18007804 */ /* 0x000fda0000001000 */
[----:B------:R-:W2:Y:S04]  /*07e0*/  @P0 LDG.E R18, desc[UR4][R8.64+0xa0] ;  /* 0x0000a00408120981 */ /* 0x000ea8000c1e1900 */
[----:B------:R-:W3:Y:S04]  /*07f0*/  @P1 LDG.E R20, desc[UR4][R8.64+0xb4] ;  /* 0x0000b40408141981 */ /* 0x000ee8000c1e1900 */
[----:B------:R-:W4:Y:S04]  /*0800*/  @P2 LDG.E R26, desc[UR4][R8.64+0xc8] ;  /* 0x0000c804081a2981 */ /* 0x000f28000c1e1900 */
[----:B------:R-:W4:Y:S04]  /*0810*/  @P3 LDG.E R28, desc[UR4][R8.64+0xdc] ;  /* 0x0000dc04081c3981 */ /* 0x000f28000c1e1900 */
[----:B------:R-:W4:Y:S04]  /*0820*/  @P0 LDG.E R19, desc[UR4][R8.64+0xa4] ;  /* 0x0000a40408130981 */ /* 0x000f28000c1e1900 */
[----:B------:R-:W4:Y:S04]  /*0830*/  @P0 LDG.E R22, desc[UR4][R8.64+0xb0] ;  /* 0x0000b00408160981 */ /* 0x000f28000c1e1900 */
[----:B------:R-:W4:Y:S04]  /*0840*/  @P4 LDG.E R25, desc[UR4][R8.64+0xf0] ;  /* 0x0000f00408194981 */ /* 0x000f28000c1e1900 */
[----:B------:R-:W4:Y:S04]  /*0850*/  @P0 LDG.E R21, desc[UR4][R8.64+0xac] ;  /* 0x0000ac0408150981 */ /* 0x000f28000c1e1900 */
[----:B------:R-:W4:Y:S01]  /*0860*/  @P1 LDG.E R23, desc[UR4][R8.64+0xb8] ;  /* 0x0000b80408171981 */ /* 0x000f22000c1e1900 */
[----:B--2---:R-:W-:-:S03]  /*0870*/  @P0 LOP3.LUT R13, R13, R18, RZ, 0x3c, !PT ;  /* 0x000000120d0d0212 */ /* 0x004fc600078e3cff */
[----:B------:R-:W2:Y:S01]  /*0880*/  @P1 LDG.E R18, desc[UR4][R8.64+0xbc] ;  /* 0x0000bc0408121981 */ /* 0x000ea2000c1e1900 */
[----:B---3--:R-:W-:-:S03]  /*0890*/  @P1 LOP3.LUT R13, R13, R20, RZ, 0x3c, !PT ;  /* 0x000000140d0d1212 */ /* 0x008fc600078e3cff */
[----:B------:R-:W3:Y:S01]  /*08a0*/  @P0 LDG.E R20, desc[UR4][R8.64+0xa8] ;  /* 0x0000a80408140981 */ /* 0x000ee2000c1e1900 */
[----:B----4-:R-:W-:-:S03]  /*08b0*/  @P2 LOP3.LUT R13, R13, R26, RZ, 0x3c, !PT ;  /* 0x0000001a0d0d2212 */ /* 0x010fc600078e3cff */
[----:B------:R-:W4:Y:S01]  /*08c0*/  @P5 LDG.E R26, desc[UR4][R8.64+0x104] ;  /* 0x00010404081a5981 */ /* 0x000f22000c1e1900 */
[----:B------:R-:W-:Y:S02]  /*08d0*/  @P3 LOP3.LUT R13, R13, R28, RZ, 0x3c, !PT ;  /* 0x0000001c0d0d3212 */ /* 0x000fe400078e3cff */
[----:B------:R-:W-:Y:S02]  /*08e0*/  @P0 LOP3.LUT R4, R4, R19, RZ, 0x3c, !PT ;  /* 0x0000001304040212 */ /* 0x000fe400078e3cff */
        /* <DEDUP_REMOVED lines=9> */
[----:B---3--:R-:W-:-:S03]  /*0980*/  @P0 LOP3.LUT R5, R5, R20, RZ, 0x3c, !PT ;  /* 0x0000001405050212 */ /* 0x008fc600078e3cff */
[----:B------:R-:W3:Y:S01]  /*0990*/  @P1 LDG.E R20, desc[UR4][R8.64+0xc4] ;  /* 0x0000c40408141981 */ /* 0x000ee2000c1e1900 */
[----:B--2---:R-:W-:-:S03]  /*09a0*/  @P1 LOP3.LUT R5, R5, R18, RZ, 0x3c, !PT ;  /* 0x0000001205051212 */ /* 0x004fc600078e3cff */
[----:B------:R-:W2:Y:S01]  /*09b0*/  @P3 LDG.E R18, desc[UR4][R8.64+0xe4] ;  /* 0x0000e40408123981 */ /* 0x000ea2000c1e1900 */
[----:B------:R-:W-:Y:S02]  /*09c0*/  LOP3.LUT P0, RZ, R24, 0x8000, RZ, 0xc0, !PT ;  /* 0x0000800018ff7812 */ /* 0x000fe4000780c0ff */
[----:B----4-:R-:W-:Y:S01]  /*09d0*/  @P5 LOP3.LUT R13, R13, R26, RZ, 0x3c, !PT ;  /* 0x0000001a0d0d5212 */ /* 0x010fe200078e3cff */
[----:B------:R-:W4:Y:S04]  /*09e0*/  @P2 LDG.E R24, desc[UR4][R8.64+0xd8] ;  /* 0x0000d80408182981 */ /* 0x000f28000c1e1900 */
[----:B------:R-:W4:Y:S01]  /*09f0*/  @P6 LDG.E R26, desc[UR4][R8.64+0x118] ;  /* 0x00011804081a6981 */ /* 0x000f22000c1e1900 */
[----:B------:R-:W-:Y:S02]  /*0a00*/  @P1 LOP3.LUT R2, R2, R19, RZ, 0x3c, !PT ;  /* 0x0000001302021212 */ /* 0x000fe400078e3cff */
[----:B------:R-:W-:Y:S01]  /*0a10*/  @P2 LOP3.LUT R5, R5, R22, RZ, 0x3c, !PT ;  /* 0x0000001605052212 */ /* 0x000fe200078e3cff */
[----:B------:R-:W4:Y:S04]  /*0a20*/  @P3 LDG.E R19, desc[UR4][R8.64+0xe8] ;  /* 0x0000e80408133981 */ /* 0x000f28000c1e1900 */
[----:B------:R-:W4:Y:S01]  /*0a30*/  @P4 LDG.E R22, desc[UR4][R8.64+0xf8] ;  /* 0x0000f80408164981 */ /* 0x000f22000c1e1900 */
[----:B------:R-:W-:-:S03]  /*0a40*/  @P2 LOP3.LUT R4, R4, R21, RZ, 0x3c, !PT ;  /* 0x0000001504042212 */ /* 0x000fc600078e3cff */
[----:B------:R-:W4:Y:S01]  /*0a50*/  @P4 LDG.E R21, desc[UR4][R8.64+0xf4] ;  /* 0x0000f40408154981 */ /* 0x000f22000c1e1900 */
[----:B------:R-:W-:-:S03]  /*0a60*/  @P2 LOP3.LUT R2, R2, R23, RZ, 0x3c, !PT ;  /* 0x0000001702022212 */ /* 0x000fc600078e3cff */
[----:B------:R-:W4:Y:S01]  /*0a70*/  @P4 LDG.E R23, desc[UR4][R8.64+0xfc] ;  /* 0x0000fc0408174981 */ /* 0x000f22000c1e1900 */
[----:B------:R-:W-:-:S03]  /*0a80*/  @P3 LOP3.LUT R4, R4, R25, RZ, 0x3c, !PT ;  /* 0x0000001904043212 */ /* 0x000fc600078e3cff */
[----:B------:R-:W4:Y:S04]  /*0a90*/  @P5 LDG.E R25, desc[UR4][R8.64+0x108] ;  /* 0x0001080408195981 */ /* 0x000f28000c1e1900 */
[----:B------:R-:W4:Y:S01]  /*0aa0*/  @P0 LDG.E R27, desc[UR4][R8.64+0x138] ;  /* 0x00013804081b0981 */ /* 0x000f22000c1e1900 */
[----:B---3--:R-:W-:-:S03]  /*0ab0*/  @P1 LOP3.LUT R3, R3, R20, RZ, 0x3c, !PT ;  /* 0x0000001403031212 */ /* 0x008fc600078e3cff */
[----:B------:R-:W3:Y:S01]  /*0ac0*/  @P3 LDG.E R20, desc[UR4][R8.64+0xec] ;  /* 0x0000ec0408143981 */ /* 0x000ee2000c1e1900 */
[----:B--2---:R-:W-:-:S03]  /*0ad0*/  @P3 LOP3.LUT R5, R5, R18, RZ, 0x3c, !PT ;  /* 0x0000001205053212 */ /* 0x004fc600078e3cff */
[----:B------:R-:W2:Y:S01]  /*0ae0*/  @P5 LDG.E R18, desc[UR4][R8.64+0x10c] ;  /* 0x00010c0408125981 */ /* 0x000ea2000c1e1900 */
        /* <DEDUP_REMOVED lines=22> */
[----:B------:R-:W-:-:S05]  /*0c50*/  VIADD R17, R17, 0x10 ;  /* 0x0000001011117836 */ /* 0x000fca0000000000 */
[----:B------:R-:W-:Y:S02]  /*0c60*/  ISETP.NE.AND P1, PT, R17, 0x20, PT ;  /* 0x000000201100780c */ /* 0x000fe40003f25270 */
[----:B------:R-:W-:Y:S02]  /*0c70*/  @P5 LOP3.LUT R2, R2, R19, RZ, 0x3c, !PT ;  /* 0x0000001302025212 */ /* 0x000fe400078e3cff */
[----:B------:R-:W-:Y:S02]  /*0c80*/  @P6 LOP3.LUT R4, R4, R21, RZ, 0x3c, !PT ;  /* 0x0000001504046212 */ /* 0x000fe400078e3cff */
[----:B------:R-:W-:Y:S02]  /*0c90*/  @P6 LOP3.LUT R5, R5, R22, RZ, 0x3c, !PT ;  /* 0x0000001605056212 */ /* 0x000fe400078e3cff */
[----:B------:R-:W-:Y:S02]  /*0ca0*/  @P6 LOP3.LUT R2, R2, R23, RZ, 0x3c, !PT ;  /* 0x0000001702026212 */ /* 0x000fe400078e3cff */
[----:B------:R-:W-:-:S02]  /*0cb0*/  @P0 LOP3.LUT R4, R4, R25, RZ, 0x3c, !PT ;  /* 0x0000001904040212 */ /* 0x000fc400078e3cff */
[----:B------:R-:W-:Y:S02]  /*0cc0*/  @P0 LOP3.LUT R2, R2, R27, RZ, 0x3c, !PT ;  /* 0x0000001b02020212 */ /* 0x000fe400078e3cff */
[----:B---3--:R-:W-:-:S04]  /*0cd0*/  @P5 LOP3.LUT R3, R3, R20, RZ, 0x3c, !PT ;  /* 0x0000001403035212 */ /* 0x008fc800078e3cff */
[----:B--2---:R-:W-:Y:S02]  /*0ce0*/  @P6 LOP3.LUT R3, R3, R18, RZ, 0x3c, !PT ;  /* 0x0000001203036212 */ /* 0x004fe400078e3cff */
[----:B----4-:R-:W-:Y:S02]  /*0cf0*/  @P0 LOP3.LUT R5, R5, R24, RZ, 0x3c, !PT ;  /* 0x0000001805050212 */ /* 0x010fe400078e3cff */
[----:B------:R-:W-:Y:S01]  /*0d00*/  @P0 LOP3.LUT R3, R3, R26, RZ, 0x3c, !PT ;  /* 0x0000001a03030212 */ /* 0x000fe200078e3cff */
[----:B------:R-:W-:Y:S06]  /*0d10*/  @P1 BRA `(.L_x_4) ;  /* 0xfffffff400481947 */ /* 0x000fec000383ffff */
[----:B------:R-:W-:-:S05]  /*0d20*/  VIADD R15, R15, 0x1 ;  /* 0x000000010f0f7836 */ /* 0x000fca0000000000 */
[----:B------:R-:W-:-:S13]  /*0d30*/  ISETP.NE.AND P0, PT, R15, 0x5, PT ;  /* 0x000000050f00780c */ /* 0x000fda0003f05270 */
[----:B------:R-:W-:Y:S05]  /*0d40*/  @P0 BRA `(.L_x_5) ;  /* 0xfffffff400240947 */ /* 0x000fea000383ffff */
[----:B------:R-:W0:Y:S01]  /*0d50*/  LDC.64 R8, c[0x0][0x380] ;  /* 0x0000e000ff087b82 */ /* 0x000e220000000a00 */
[----:B------:R-:W-:Y:S01]  /*0d60*/  VIADD R12, R12, 0x1 ;  /* 0x000000010c0c7836 */ /* 0x000fe20000000000 */
[----:B------:R-:W-:-:S04]  /*0d70*/  LOP3.LUT R15, R0, 0x3, RZ, 0xc0, !PT ;  /* 0x00000003000f7812 */ /* 0x000fc800078ec0ff */
[----:B------:R-:W-:Y:S01]  /*0d80*/  ISETP.GE.U32.AND P0, PT, R12, R15, PT ;  /* 0x0000000f0c00720c */ /* 0x000fe20003f06070 */
[----:B0-----:R-:W-:-:S05]  /*0d90*/  IMAD.WIDE.U32 R8, R14, 0x30, R8 ;  /* 0x000000300e087825 */ /* 0x001fca00078e0008 */
[----:B------:R0:W-:Y:S04]  /*0da0*/  STG.E.64 desc[UR4][R8.64+0x8], R4 ;  /* 0x0000080408007986 */ /* 0x0001e8000c101b04 */
[----:B------:R0:W-:Y:S04]  /*0db0*/  STG.E.64 desc[UR4][R8.64+0x10], R2 ;  /* 0x0000100208007986 */ /* 0x0001e8000c101b04 */
[----:B------:R0:W-:Y:S01]  /*0dc0*/  STG.E desc[UR4][R8.64+0x4], R13 ;  /* 0x0000040d08007986 */ /* 0x0001e2000c101904 */
[----:B------:R-:W-:Y:S05]  /*0dd0*/  @!P0 BRA `(.L_x_6) ;  /* 0xfffffff000f08947 */ /* 0x000fea000383ffff */
.L_x_3:
[----:B------:R-:W-:Y:S05]  /*0de0*/  BSYNC.RECONVERGENT B1 ;  /* 0x0000000000017941 */ /* 0x000fea0003800200 */
.L_x_2:
[----:B------:R-:W-:Y:S01]  /*0df0*/  ISETP.GT.U32.AND P0, PT, R0, 0x3, PT ;  /* 0x000000030000780c */ /* 0x000fe20003f04070 */
[----:B------:R-:W-:Y:S01]  /*0e00*/  VIADD R10, R10, 0x1 ;  /* 0x000000010a0a7836 */ /* 0x000fe20000000000 */
[--C-:B------:R-:W-:Y:S02]  /*0e10*/  SHF.R.U64 R0, R0, 0x2, R11.reuse ;  /* 0x0000000200007819 */ /* 0x100fe4000000120b */
[----:B------:R-:W-:Y:S02]  /*0e20*/  ISETP.GT.U32.AND.EX P0, PT, R11, RZ, PT, P0 ;  /* 0x000000ff0b00720c */ /* 0x000fe40003f04100 */
[----:B------:R-:W-:-:S11]  /*0e30*/  SHF.R.U32.HI R11, RZ, 0x2, R11 ;  /* 0x00000002ff0b7819 */ /* 0x000fd6000001160b */
[----:B------:R-:W-:Y:S05]  /*0e40*/  @P0 BRA `(.L_x_7) ;  /* 0xfffffff000b40947 */ /* 0x000fea000383ffff */
.L_x_1:
[----:B------:R-:W-:Y:S05]  /*0e50*/  BSYNC.RECONVERGENT B0 ;  /* 0x0000000000007941 */ /* 0x000fea0003800200 */
.L_x_0:
[----:B0-----:R-:W0:Y:S01]  /*0e60*/  S2R R5, SR_TID.X ;  /* 0x0000000000057919 */ /* 0x001e220000002100 */
[----:B------:R-:W0:Y:S02]  /*0e70*/  LDC.64 R2, c[0x0][0x380] ;  /* 0x0000e000ff027b82 */ /* 0x000e240000000a00 */
[----:B0-----:R-:W-:-:S05]  /*0e80*/  IMAD.WIDE.U32 R2, R5, 0x30, R2 ;  /* 0x0000003005027825 */ /* 0x001fca00078e0002 */
[----:B------:R-:W-:Y:S04]  /*0e90*/  STG.E.64 desc[UR4][R2.64+0x18], RZ ;  /* 0x000018ff02007986 */ /* 0x000fe8000c101b04 */
[----:B------:R-:W-:Y:S04]  /*0ea0*/  STG.E desc[UR4][R2.64+0x20], RZ ;  /* 0x000020ff02007986 */ /* 0x000fe8000c101904 */
[----:B------:R-:W-:Y:S01]  /*0eb0*/  STG.E.64 desc[UR4][R2.64+0x28], RZ ;  /* 0x000028ff02007986 */ /* 0x000fe2000c101b04 */
[----:B------:R-:W-:Y:S05]  /*0ec0*/  EXIT ;  /* 0x000000000000794d */ /* 0x000fea0003800000 */
.L_x_8:
[----:B------:R-:W-:-:S00]  /*0ed0*/  BRA `(.L_x_8) ;  /* 0xfffffffc00fc7947 */ /* 0x000fc0000383ffff */
[----:B------:R-:W-:-:S00]  /*0ee0*/  NOP ;  /* 0x0000000000007918 */ /* 0x000fc00000000000 */
        /* <DEDUP_REMOVED lines=9> */
.L_x_9:


//--------------------- .nv.global.init           --------------------------
	.section	.nv.global.init,"aw",@progbits
	.align	4
.nv.global.init:
	.type		mrg32k3aM1SubSeq,@object
	.size		mrg32k3aM1SubSeq,(mrg32k3aM2SubSeq - mrg32k3aM1SubSeq)
mrg32k3aM1SubSeq:
        /*0000*/ 	.byte	0x0b, 0xcc, 0xee, 0x04, 0x73, 0x29, 0x8b, 0x6f, 0xf6, 0x53, 0x03, 0xf6, 0x23, 0xf6, 0xea, 0xda
        /* <DEDUP_REMOVED lines=125> */
	.type		mrg32k3aM2SubSeq,@object
	.size		mrg32k3aM2SubSeq,(mrg32k3aM1 - mrg32k3aM2SubSeq)
mrg32k3aM2SubSeq:
        /* <DEDUP_REMOVED lines=126> */
	.type		mrg32k3aM1,@object
	.size		mrg32k3aM1,(mrg32k3aM1Seq - mrg32k3aM1)
mrg32k3aM1:
        /* <DEDUP_REMOVED lines=144> */
	.type		mrg32k3aM1Seq,@object
	.size		mrg32k3aM1Seq,(mrg32k3aM2 - mrg32k3aM1Seq)
mrg32k3aM1Seq:
        /* <DEDUP_REMOVED lines=144> */
	.type		mrg32k3aM2,@object
	.size		mrg32k3aM2,(mrg32k3aM2Seq - mrg32k3aM2)
mrg32k3aM2:
        /* <DEDUP_REMOVED lines=144> */
	.type		mrg32k3aM2Seq,@object
	.size		mrg32k3aM2Seq,(precalc_xorwow_matrix - mrg32k3aM2Seq)
mrg32k3aM2Seq:
        /* <DEDUP_REMOVED lines=144> */
	.type		precalc_xorwow_matrix,@object
	.size		precalc_xorwow_matrix,(precalc_xorwow_offset_matrix - precalc_xorwow_matrix)
precalc_xorwow_matrix:
        /* <DEDUP_REMOVED lines=6400> */
	.type		precalc_xorwow_offset_matrix,@object
	.size		precalc_xorwow_offset_matrix,(.L_1 - precalc_xorwow_offset_matrix)
precalc_xorwow_offset_matrix:
        /* <DEDUP_REMOVED lines=6400> */
.L_1:


//--------------------- .nv.shared.reserved.0     --------------------------
	.section	.nv.shared.reserved.0,"aw",@nobits
	.weak		__nv_reservedSMEM_offset_0_alias
	.size		__nv_reservedSMEM_offset_0_alias, 0, 64
	.other		__nv_reservedSMEM_offset_0_alias,@"STO_CUDA_RESERVED_SHARED STV_DEFAULT"
__nv_reservedSMEM_offset_0_alias:
	.zero		0
	.zero		64


//--------------------- .nv.constant0._Z15init_rand_stateP17curandStateXORWOW --------------------------
	.section	.nv.constant0._Z15init_rand_stateP17curandStateXORWOW,"a",@progbits
	.sectionflags	@""
	.align	4
.nv.constant0._Z15init_rand_stateP17curandStateXORWOW:
	.zero		904


//--------------------- SYMBOLS --------------------------

	.type		.nv.reservedSmem.offset0,@object
	.size		.nv.reservedSmem.offset0,0x4
